//
// Generated by NVIDIA NVVM Compiler
//
// Compiler Build ID: CL-36424714
// Cuda compilation tools, release 13.0, V13.0.88
// Based on NVVM 20.0.0
//

.version 9.0
.target sm_100
.address_size 64

	// .globl	_Z2fdPfS_Pii
.const .align 4 .b8 const_c[512];

.visible .entry _Z2fdPfS_Pii(
	.param .u64 .ptr .align 1 _Z2fdPfS_Pii_param_0,
	.param .u64 .ptr .align 1 _Z2fdPfS_Pii_param_1,
	.param .u64 .ptr .align 1 _Z2fdPfS_Pii_param_2,
	.param .u32 _Z2fdPfS_Pii_param_3
)
{
	.reg .b32 	%r<9>;
	.reg .b32 	%f<2>;
	.reg .b64 	%rd<14>;

	ld.param.u64 	%rd1, [_Z2fdPfS_Pii_param_1];
	ld.param.u64 	%rd2, [_Z2fdPfS_Pii_param_2];
	cvta.to.global.u64 	%rd3, %rd1;
	cvta.to.global.u64 	%rd4, %rd2;
	mov.u32 	%r1, %ctaid.x;
	mov.u32 	%r2, %ntid.x;
	mov.u32 	%r3, %tid.x;
	mad.lo.s32 	%r4, %r1, %r2, %r3;
	shl.b32 	%r5, %r4, 2;
	cvt.u64.u32 	%rd5, %r5;
	and.b64  	%rd6, %rd5, 256;
	add.s64 	%rd7, %rd4, %rd6;
	ld.global.u32 	%r6, [%rd7];
	mul.wide.s32 	%rd8, %r6, 4;
	add.s64 	%rd9, %rd4, %rd8;
	ld.global.u32 	%r7, [%rd9];
	mul.wide.s32 	%rd10, %r7, 4;
	add.s64 	%rd11, %rd4, %rd10;
	ld.global.u32 	%r8, [%rd11];
	cvt.rn.f32.s32 	%f1, %r8;
	mul.wide.s32 	%rd12, %r4, 4;
	add.s64 	%rd13, %rd3, %rd12;
	st.global.f32 	[%rd13], %f1;
	ret;

}


// ===== COMPILED SASS (sm_100) =====

	.target	sm_100

	.elftype	@"ET_EXEC"


//--------------------- .note.nv.tkinfo           --------------------------
	.section	.note.nv.tkinfo,"",@"SHT_NOTE"
	.sectionflags	@"SHF_NOTE_NV_TKINFO"
	.tkinfo
        /*0018*/ 	.word	0x00000002
        /*0030*/ 	.string	""
        /*0030*/ 	.string	"ptxas"
        /*0030*/ 	.string	"Cuda compilation tools, release 13.0, V13.0.88"
        /*0030*/ 	.string	"Build cuda_13.0.r13.0/compiler.36424714_0"
        /*0030*/ 	.string	"-arch sm_100 -m 64 "



//--------------------- .note.nv.cuinfo           --------------------------
	.section	.note.nv.cuinfo,"",@"SHT_NOTE"
	.sectionflags	@"SHF_NOTE_NV_CUINFO"
        /*0018*/ 	.short	0x0002
        /*001a*/ 	.short	0x0064
        /*001c*/ 	.short	0x0082
	.zero		2


//--------------------- .nv.info                  --------------------------
	.section	.nv.info,"",@"SHT_CUDA_INFO"
	.align	4


	//----- nvinfo : EIATTR_REGCOUNT
	.align		4
        /*0000*/ 	.byte	0x04, 0x2f
        /*0002*/ 	.short	(.L_2 - .L_1)
	.align		4
.L_1:
        /*0004*/ 	.word	index@(_Z2fdPfS_Pii)
        /*0008*/ 	.word	0x0000000e


	//----- nvinfo : EIATTR_FRAME_SIZE
	.align		4
.L_2:
        /*000c*/ 	.byte	0x04, 0x11
        /*000e*/ 	.short	(.L_4 - .L_3)
	.align		4
.L_3:
        /*0010*/ 	.word	index@(_Z2fdPfS_Pii)
        /*0014*/ 	.word	0x00000000


	//----- nvinfo : EIATTR_MIN_STACK_SIZE
	.align		4
.L_4:
        /*0018*/ 	.byte	0x04, 0x12
        /*001a*/ 	.short	(.L_6 - .L_5)
	.align		4
.L_5:
        /*001c*/ 	.word	index@(_Z2fdPfS_Pii)
        /*0020*/ 	.word	0x00000000
.L_6:


//--------------------- .nv.compat                --------------------------
	.section	.nv.compat,"",@"SHT_CUDA_COMPAT_INFO"
	.align	4
        /*0000*/ 	.byte	0x02, 0x09, 0x00, 0x00, 0x02, 0x02, 0x01, 0x00, 0x02, 0x05, 0x05, 0x00, 0x03, 0x07, 0x01, 0x01
        /*0010*/ 	.byte	0x02, 0x03, 0x00, 0x00, 0x02, 0x06, 0x01, 0x00, 0x04, 0x0b, 0x08, 0x00, 0x09, 0x00, 0x00, 0x00
        /*0020*/ 	.byte	0x00, 0x00, 0x00, 0x00


//--------------------- .nv.info._Z2fdPfS_Pii     --------------------------
	.section	.nv.info._Z2fdPfS_Pii,"",@"SHT_CUDA_INFO"
	.sectionflags	@""
	.align	4


	//----- nvinfo : EIATTR_CUDA_API_VERSION
	.align		4
        /*0000*/ 	.byte	0x04, 0x37
        /*0002*/ 	.short	(.L_8 - .L_7)
.L_7:
        /*0004*/ 	.word	0x00000082


	//----- nvinfo : EIATTR_KPARAM_INFO
	.align		4
.L_8:
        /*0008*/ 	.byte	0x04, 0x17
        /*000a*/ 	.short	(.L_10 - .L_9)
.L_9:
        /*000c*/ 	.word	0x00000000
        /*0010*/ 	.short	0x0003
        /*0012*/ 	.short	0x0018
        /*0014*/ 	.byte	0x00, 0xf0, 0x11, 0x00


	//----- nvinfo : EIATTR_KPARAM_INFO
	.align		4
.L_10:
        /*0018*/ 	.byte	0x04, 0x17
        /*001a*/ 	.short	(.L_12 - .L_11)
.L_11:
        /*001c*/ 	.word	0x00000000
        /*0020*/ 	.short	0x0002
        /*0022*/ 	.short	0x0010
        /*0024*/ 	.byte	0x00, 0xf5, 0x21, 0x00


	//----- nvinfo : EIATTR_KPARAM_INFO
	.align		4
.L_12:
        /*0028*/ 	.byte	0x04, 0x17
        /*002a*/ 	.short	(.L_14 - .L_13)
.L_13:
        /*002c*/ 	.word	0x00000000
        /*0030*/ 	.short	0x0001
        /*0032*/ 	.short	0x0008
        /*0034*/ 	.byte	0x00, 0xf5, 0x21, 0x00


	//----- nvinfo : EIATTR_KPARAM_INFO
	.align		4
.L_14:
        /*0038*/ 	.byte	0x04, 0x17
        /*003a*/ 	.short	(.L_16 - .L_15)
.L_15:
        /*003c*/ 	.word	0x00000000
        /*0040*/ 	.short	0x0000
        /*0042*/ 	.short	0x0000
        /*0044*/ 	.byte	0x00, 0xf5, 0x21, 0x00


	//----- nvinfo : EIATTR_SPARSE_MMA_MASK
	.align		4
.L_16:
        /*0048*/ 	.byte	0x03, 0x50
        /*004a*/ 	.short	0x0000


	//----- nvinfo : EIATTR_MAXREG_COUNT
	.align		4
        /*004c*/ 	.byte	0x03, 0x1b
        /*004e*/ 	.short	0x00ff


	//----- nvinfo : EIATTR_MERCURY_ISA_VERSION
	.align		4
        /*0050*/ 	.byte	0x03, 0x5f
        /*0052*/ 	.short	0x0101


	//----- nvinfo : EIATTR_VRC_CTA_INIT_COUNT
	.align		4
        /*0054*/ 	.byte	0x02, 0x4a
	.zero		1
	.zero		1


	//----- nvinfo : EIATTR_EXIT_INSTR_OFFSETS
	.align		4
        /*0058*/ 	.byte	0x04, 0x1c
        /*005a*/ 	.short	(.L_18 - .L_17)


	//   ....[0]....
.L_17:
        /*005c*/ 	.word	0x00000150


	//----- nvinfo : EIATTR_CBANK_PARAM_SIZE
	.align		4
.L_18:
        /*0060*/ 	.byte	0x03, 0x19
        /*0062*/ 	.short	0x001c


	//----- nvinfo : EIATTR_PARAM_CBANK
	.align		4
        /*0064*/ 	.byte	0x04, 0x0a
        /*0066*/ 	.short	(.L_20 - .L_19)
	.align		4
.L_19:
        /*0068*/ 	.word	index@(.nv.constant0._Z2fdPfS_Pii)
        /*006c*/ 	.short	0x0380
        /*006e*/ 	.short	0x001c


	//----- nvinfo : EIATTR_SW_WAR
	.align		4
.L_20:
        /*0070*/ 	.byte	0x04, 0x36
        /*0072*/ 	.short	(.L_22 - .L_21)
.L_21:
        /*0074*/ 	.word	0x00000008
.L_22:


//--------------------- .nv.callgraph             --------------------------
	.section	.nv.callgraph,"",@"SHT_CUDA_CALLGRAPH"
	.align	4
	.sectionentsize	8
	.align		4
        /*0000*/ 	.word	0x00000000
	.align		4
        /*0004*/ 	.word	0xffffffff
	.align		4
        /*0008*/ 	.word	0x00000000
	.align		4
        /*000c*/ 	.word	0xfffffffe
	.align		4
        /*0010*/ 	.word	0x00000000
	.align		4
        /*0014*/ 	.word	0xfffffffd
	.align		4
        /*0018*/ 	.word	0x00000000
	.align		4
        /*001c*/ 	.word	0xfffffffc


//--------------------- .nv.constant3             --------------------------
	.section	.nv.constant3,"a",@progbits
	.align	4
.nv.constant3:
	.type		const_c,@object
	.size		const_c,(.L_0 - const_c)
const_c:
	.zero		512
.L_0:


//--------------------- .text._Z2fdPfS_Pii        --------------------------
	.section	.text._Z2fdPfS_Pii,"ax",@progbits
	.align	128
        .global         _Z2fdPfS_Pii
        .type           _Z2fdPfS_Pii,@function
        .size           _Z2fdPfS_Pii,(.L_x_1 - _Z2fdPfS_Pii)
        .other          _Z2fdPfS_Pii,@"STO_CUDA_ENTRY STV_DEFAULT"
_Z2fdPfS_Pii:
.text._Z2fdPfS_Pii:
[----:B------:R-:W-:Y:S01]  /*0000*/  LDC R1, c[0x0][0x37c] ;  /* 0x0000df00ff017b82 */ /* 0x000fe20000000800 */
[----:B------:R-:W0:Y:S07]  /*0010*/  S2R R0, SR_TID.X ;  /* 0x0000000000007919 */ /* 0x000e2e0000002100 */
[----:B------:R-:W0:Y:S01]  /*0020*/  S2UR UR4, SR_CTAID.X ;  /* 0x00000000000479c3 */ /* 0x000e220000002500 */
[----:B------:R-:W1:Y:S07]  /*0030*/  LDCU.64 UR6, c[0x0][0x390] ;  /* 0x00007200ff0677ac */ /* 0x000e6e0008000a00 */
[----:B------:R-:W0:Y:S08]  /*0040*/  LDC R11, c[0x0][0x360] ;  /* 0x0000d800ff0b7b82 */ /* 0x000e300000000800 */
[----:B------:R-:W2:Y:S08]  /*0050*/  LDC.64 R4, c[0x0][0x390] ;  /* 0x0000e400ff047b82 */ /* 0x000eb00000000a00 */
[----:B------:R-:W3:Y:S01]  /*0060*/  LDC.64 R6, c[0x0][0x388] ;  /* 0x0000e200ff067b82 */ /* 0x000ee20000000a00 */
[----:B0-----:R-:W-:Y:S01]  /*0070*/  IMAD R11, R11, UR4, R0 ;  /* 0x000000040b0b7c24 */ /* 0x001fe2000f8e0200 */
[----:B------:R-:W0:Y:S04]  /*0080*/  LDCU.64 UR4, c[0x0][0x358] ;  /* 0x00006b00ff0477ac */ /* 0x000e280008000a00 */
[----:B------:R-:W-:-:S04]  /*0090*/  SHF.L.U32 R0, R11, 0x2, RZ ;  /* 0x000000020b007819 */ /* 0x000fc800000006ff */
[----:B------:R-:W-:-:S04]  /*00a0*/  LOP3.LUT R0, R0, 0x100, RZ, 0xc0, !PT ;  /* 0x0000010000007812 */ /* 0x000fc800078ec0ff */
[----:B-1----:R-:W-:-:S04]  /*00b0*/  IADD3 R8, P0, PT, R0, UR6, RZ ;  /* 0x0000000600087c10 */ /* 0x002fc8000ff1e0ff */
[----:B------:R-:W-:-:S05]  /*00c0*/  IADD3.X R9, PT, PT, RZ, UR7, RZ, P0, !PT ;  /* 0x00000007ff097c10 */ /* 0x000fca00087fe4ff */
[----:B0-----:R-:W2:Y:S02]  /*00d0*/  LDG.E R3, desc[UR4][R8.64] ;  /* 0x0000000408037981 */ /* 0x001ea4000c1e1900 */
[----:B--2---:R-:W-:-:S06]  /*00e0*/  IMAD.WIDE R2, R3, 0x4, R4 ;  /* 0x0000000403027825 */ /* 0x004fcc00078e0204 */
[----:B------:R-:W2:Y:S02]  /*00f0*/  LDG.E R3, desc[UR4][R2.64] ;  /* 0x0000000402037981 */ /* 0x000ea4000c1e1900 */
[----:B--2---:R-:W-:-:S06]  /*0100*/  IMAD.WIDE R4, R3, 0x4, R4 ;  /* 0x0000000403047825 */ /* 0x004fcc00078e0204 */
[----:B------:R-:W2:Y:S01]  /*0110*/  LDG.E R4, desc[UR4][R4.64] ;  /* 0x0000000404047981 */ /* 0x000ea2000c1e1900 */
[----:B---3--:R-:W-:Y:S01]  /*0120*/  IMAD.WIDE R6, R11, 0x4, R6 ;  /* 0x000000040b067825 */ /* 0x008fe200078e0206 */
[----:B--2---:R-:W-:-:S05]  /*0130*/  I2FP.F32.S32 R11, R4 ;  /* 0x00000004000b7245 */ /* 0x004fca0000201400 */
[----:B------:R-:W-:Y:S01]  /*0140*/  STG.E desc[UR4][R6.64], R11 ;  /* 0x0000000b06007986 */ /* 0x000fe2000c101904 */
[----:B------:R-:W-:Y:S05]  /*0150*/  EXIT ;  /* 0x000000000000794d */ /* 0x000fea0003800000 */
.L_x_0:
[----:B------:R-:W-:-:S00]  /*0160*/  BRA `(.L_x_0) ;  /* 0xfffffffc00fc7947 */ /* 0x000fc0000383ffff */
[----:B------:R-:W-:-:S00]  /*0170*/  NOP ;  /* 0x0000000000007918 */ /* 0x000fc00000000000 */
        /* <DEDUP_REMOVED lines=8> */
.L_x_1:


//--------------------- .nv.shared.reserved.0     --------------------------
	.section	.nv.shared.reserved.0,"aw",@nobits
	.weak		__nv_reservedSMEM_offset_0_alias
	.size		__nv_reservedSMEM_offset_0_alias, 0, 64
	.other		__nv_reservedSMEM_offset_0_alias,@"STO_CUDA_RESERVED_SHARED STV_DEFAULT"
__nv_reservedSMEM_offset_0_alias:
	.zero		0
	.zero		64


//--------------------- .nv.constant0._Z2fdPfS_Pii --------------------------
	.section	.nv.constant0._Z2fdPfS_Pii,"a",@progbits
	.sectionflags	@""
	.align	4
.nv.constant0._Z2fdPfS_Pii:
	.zero		924


//--------------------- SYMBOLS --------------------------

	.type		.nv.reservedSmem.offset0,@object
	.size		.nv.reservedSmem.offset0,0x4
